//
// Generated by NVIDIA NVVM Compiler
//
// Compiler Build ID: CL-36424714
// Cuda compilation tools, release 13.0, V13.0.88
// Based on NVVM 20.0.0
//

.version 9.0
.target sm_100
.address_size 64

	// .globl	single_pass_scan_4x
// _ZZ19single_pass_scan_4xE17shared_prefix_sum has been demoted
// _ZZ16ks_block_scan_4xR6float4jjjE9warp_sums has been demoted

.visible .entry single_pass_scan_4x(
	.param .u64 .ptr .align 1 single_pass_scan_4x_param_0,
	.param .u64 .ptr .align 1 single_pass_scan_4x_param_1,
	.param .u64 .ptr .align 1 single_pass_scan_4x_param_2,
	.param .u32 single_pass_scan_4x_param_3
)
{
	.reg .pred 	%p<56>;
	.reg .b32 	%r<68>;
	.reg .b32 	%f<90>;
	.reg .b64 	%rd<26>;
	// demoted variable
	.shared .align 4 .f32 _ZZ19single_pass_scan_4xE17shared_prefix_sum;
	// demoted variable
	.shared .align 4 .b8 _ZZ16ks_block_scan_4xR6float4jjjE9warp_sums[128];
	ld.param.u64 	%rd5, [single_pass_scan_4x_param_0];
	ld.param.u64 	%rd6, [single_pass_scan_4x_param_1];
	ld.param.u64 	%rd7, [single_pass_scan_4x_param_2];
	ld.param.u32 	%r16, [single_pass_scan_4x_param_3];
	cvta.to.global.u64 	%rd1, %rd7;
	mov.u32 	%r1, %tid.x;
	mov.u32 	%r2, %ctaid.x;
	shl.b32 	%r17, %r2, 9;
	add.s32 	%r3, %r17, %r1;
	and.b32  	%r4, %r1, 31;
	setp.ne.s32 	%p1, %r1, 0;
	mul.wide.u32 	%rd8, %r2, 8;
	add.s64 	%rd2, %rd1, %rd8;
	@%p1 bra 	$L__BB0_2;
	mov.b32 	%r18, 0;
	st.shared.u32 	[_ZZ19single_pass_scan_4xE17shared_prefix_sum], %r18;
	mov.b64 	%rd9, 0;
	st.volatile.global.u64 	[%rd2], %rd9;
	membar.gl;
$L__BB0_2:
	setp.ge.u32 	%p2, %r3, %r16;
	mov.f32 	%f79, 0f00000000;
	mov.f32 	%f80, %f79;
	mov.f32 	%f81, %f79;
	mov.f32 	%f82, %f79;
	@%p2 bra 	$L__BB0_4;
	cvta.to.global.u64 	%rd10, %rd5;
	mul.wide.u32 	%rd11, %r3, 16;
	add.s64 	%rd12, %rd10, %rd11;
	ld.global.v4.f32 	{%f82, %f81, %f80, %f79}, [%rd12];
$L__BB0_4:
	add.f32 	%f9, %f81, %f82;
	add.f32 	%f10, %f80, %f9;
	add.f32 	%f11, %f79, %f10;
	mov.b32 	%r64, 1;
	mov.f32 	%f83, %f11;
$L__BB0_5:
	.pragma "nounroll";
	mov.b32 	%r20, %f83;
	shfl.sync.up.b32	%r21|%p3, %r20, %r64, 0, -1;
	mov.b32 	%f36, %r21;
	setp.lt.u32 	%p4, %r4, %r64;
	add.f32 	%f37, %f83, %f36;
	selp.f32 	%f13, %f83, %f37, %p4;
	setp.gt.u32 	%p5, %r64, 15;
	@%p5 bra 	$L__BB0_7;
	shl.b32 	%r55, %r64, 1;
	mov.b32 	%r56, %f13;
	shfl.sync.up.b32	%r57|%p50, %r56, %r55, 0, -1;
	mov.b32 	%f71, %r57;
	setp.lt.u32 	%p51, %r4, %r55;
	add.f32 	%f72, %f13, %f71;
	selp.f32 	%f73, %f13, %f72, %p51;
	shl.b32 	%r58, %r64, 2;
	mov.b32 	%r59, %f73;
	shfl.sync.up.b32	%r60|%p52, %r59, %r58, 0, -1;
	mov.b32 	%f74, %r60;
	setp.lt.u32 	%p53, %r4, %r58;
	add.f32 	%f75, %f73, %f74;
	selp.f32 	%f76, %f73, %f75, %p53;
	shl.b32 	%r61, %r64, 3;
	mov.b32 	%r62, %f76;
	shfl.sync.up.b32	%r63|%p54, %r62, %r61, 0, -1;
	mov.b32 	%f77, %r63;
	setp.lt.u32 	%p55, %r4, %r61;
	add.f32 	%f78, %f76, %f77;
	selp.f32 	%f83, %f76, %f78, %p55;
	shl.b32 	%r64, %r64, 4;
	bra.uni 	$L__BB0_5;
$L__BB0_7:
	mov.b32 	%r22, %f13;
	shfl.sync.up.b32	%r23|%p6, %r22, 1, 0, -1;
	mov.b32 	%f15, %r23;
	setp.ne.s32 	%p7, %r4, 31;
	shr.u32 	%r24, %r1, 3;
	and.b32  	%r25, %r24, 124;
	mov.u32 	%r26, _ZZ16ks_block_scan_4xR6float4jjjE9warp_sums;
	add.s32 	%r7, %r26, %r25;
	@%p7 bra 	$L__BB0_9;
	st.shared.f32 	[%r7], %f13;
$L__BB0_9:
	bar.sync 	0;
	setp.gt.u32 	%p8, %r1, 31;
	@%p8 bra 	$L__BB0_14;
	setp.gt.u32 	%p9, %r4, 15;
	shl.b32 	%r27, %r4, 2;
	add.s32 	%r8, %r26, %r27;
	mov.f32 	%f84, 0f00000000;
	@%p9 bra 	$L__BB0_12;
	ld.shared.f32 	%f84, [%r8];
$L__BB0_12:
	setp.gt.u32 	%p10, %r4, 15;
	setp.eq.s32 	%p11, %r4, 0;
	mov.b32 	%r29, %f84;
	shfl.sync.up.b32	%r30|%p12, %r29, 1, 0, -1;
	mov.b32 	%f39, %r30;
	add.f32 	%f40, %f84, %f39;
	selp.f32 	%f41, %f84, %f40, %p11;
	mov.b32 	%r31, %f41;
	shfl.sync.up.b32	%r32|%p13, %r31, 2, 0, -1;
	mov.b32 	%f42, %r32;
	setp.lt.u32 	%p14, %r4, 2;
	add.f32 	%f43, %f41, %f42;
	selp.f32 	%f44, %f41, %f43, %p14;
	mov.b32 	%r33, %f44;
	shfl.sync.up.b32	%r34|%p15, %r33, 4, 0, -1;
	mov.b32 	%f45, %r34;
	setp.lt.u32 	%p16, %r4, 4;
	add.f32 	%f46, %f44, %f45;
	selp.f32 	%f47, %f44, %f46, %p16;
	mov.b32 	%r35, %f47;
	shfl.sync.up.b32	%r36|%p17, %r35, 8, 0, -1;
	mov.b32 	%f48, %r36;
	setp.lt.u32 	%p18, %r4, 8;
	add.f32 	%f49, %f47, %f48;
	selp.f32 	%f18, %f47, %f49, %p18;
	@%p10 bra 	$L__BB0_14;
	st.shared.f32 	[%r8], %f18;
$L__BB0_14:
	setp.lt.u32 	%p19, %r1, 32;
	bar.sync 	0;
	mov.f32 	%f85, 0f00000000;
	@%p19 bra 	$L__BB0_16;
	ld.shared.f32 	%f85, [%r7+-4];
$L__BB0_16:
	setp.ne.s32 	%p20, %r1, 0;
	setp.eq.s32 	%p21, %r4, 0;
	selp.f32 	%f51, 0f00000000, %f15, %p21;
	add.f32 	%f52, %f51, %f85;
	add.f32 	%f21, %f82, %f52;
	add.f32 	%f22, %f9, %f52;
	add.f32 	%f23, %f10, %f52;
	add.f32 	%f24, %f11, %f52;
	ld.shared.f32 	%f25, [_ZZ16ks_block_scan_4xR6float4jjjE9warp_sums+60];
	@%p20 bra 	$L__BB0_18;
	setp.eq.s32 	%p22, %r2, 0;
	selp.b64 	%rd13, 8589934592, 4294967296, %p22;
	mov.b32 	%r37, %f25;
	cvt.u64.u32 	%rd14, %r37;
	or.b64  	%rd15, %rd13, %rd14;
	st.volatile.global.u64 	[%rd2], %rd15;
	membar.gl;
$L__BB0_18:
	setp.eq.s32 	%p23, %r2, 0;
	@%p23 bra 	$L__BB0_36;
	setp.gt.u32 	%p24, %r1, 31;
	@%p24 bra 	$L__BB0_34;
	add.s32 	%r65, %r2, -1;
	mov.f32 	%f86, 0f00000000;
$L__BB0_21:
	sub.s32 	%r11, %r65, %r1;
	setp.lt.s32 	%p25, %r11, 0;
	mov.b64 	%rd25, 8589934592;
	@%p25 bra 	$L__BB0_23;
	mul.wide.u32 	%rd17, %r11, 8;
	add.s64 	%rd18, %rd1, %rd17;
	ld.volatile.global.u64 	%rd25, [%rd18];
$L__BB0_23:
	cvt.u32.u64 	%r38, %rd25;
	mov.b32 	%f27, %r38;
	setp.gt.u64 	%p26, %rd25, 4294967295;
	setp.lt.s32 	%p27, %r11, 0;
	or.pred  	%p28, %p27, %p26;
	mov.b32 	%r39, -1;
	vote.sync.ballot.b32 	%r40, %p28, %r39;
	setp.ne.s32 	%p30, %r40, -1;
	@%p30 bra 	$L__BB0_31;
	and.b64  	%rd19, %rd25, -4294967296;
	setp.eq.s64 	%p31, %rd19, 8589934592;
	mov.b32 	%r41, -1;
	vote.sync.ballot.b32 	%r12, %p31, %r41;
	setp.eq.s32 	%p33, %r12, 0;
	@%p33 bra 	$L__BB0_26;
	brev.b32 	%r42, %r12;
	bfind.shiftamt.u32 	%r43, %r42;
	setp.gt.u32 	%p34, %r1, %r43;
	selp.f32 	%f87, 0f00000000, %f27, %p34;
	bra.uni 	$L__BB0_27;
$L__BB0_26:
	setp.gt.s32 	%p35, %r11, -1;
	selp.f32 	%f87, %f27, 0f00000000, %p35;
$L__BB0_27:
	setp.eq.s32 	%p36, %r12, 0;
	mov.b32 	%r44, %f87;
	shfl.sync.down.b32	%r45|%p37, %r44, 16, 31, -1;
	mov.b32 	%f54, %r45;
	add.f32 	%f55, %f87, %f54;
	mov.b32 	%r46, %f55;
	shfl.sync.down.b32	%r47|%p38, %r46, 8, 31, -1;
	mov.b32 	%f56, %r47;
	add.f32 	%f57, %f55, %f56;
	mov.b32 	%r48, %f57;
	shfl.sync.down.b32	%r49|%p39, %r48, 4, 31, -1;
	mov.b32 	%f58, %r49;
	add.f32 	%f59, %f57, %f58;
	mov.b32 	%r50, %f59;
	shfl.sync.down.b32	%r51|%p40, %r50, 2, 31, -1;
	mov.b32 	%f60, %r51;
	add.f32 	%f61, %f59, %f60;
	mov.b32 	%r52, %f61;
	shfl.sync.down.b32	%r53|%p41, %r52, 1, 31, -1;
	mov.b32 	%f62, %r53;
	add.f32 	%f63, %f61, %f62;
	add.f32 	%f31, %f86, %f63;
	@%p36 bra 	$L__BB0_30;
	setp.ne.s32 	%p42, %r1, 0;
	@%p42 bra 	$L__BB0_32;
	st.shared.f32 	[_ZZ19single_pass_scan_4xE17shared_prefix_sum], %f31;
	mov.f32 	%f86, %f31;
	bra.uni 	$L__BB0_32;
$L__BB0_30:
	add.s32 	%r65, %r65, -32;
	setp.eq.s32 	%p43, %r1, 0;
	selp.f32 	%f86, %f31, %f86, %p43;
$L__BB0_31:
	setp.gt.s32 	%p44, %r65, -1;
	@%p44 bra 	$L__BB0_21;
$L__BB0_32:
	setp.ne.s32 	%p45, %r1, 0;
	setp.gt.s32 	%p46, %r65, -1;
	or.pred  	%p47, %p45, %p46;
	@%p47 bra 	$L__BB0_34;
	st.shared.f32 	[_ZZ19single_pass_scan_4xE17shared_prefix_sum], %f86;
$L__BB0_34:
	setp.ne.s32 	%p48, %r1, 0;
	bar.sync 	0;
	@%p48 bra 	$L__BB0_36;
	ld.shared.f32 	%f64, [_ZZ19single_pass_scan_4xE17shared_prefix_sum];
	add.f32 	%f65, %f25, %f64;
	mov.b32 	%r54, %f65;
	cvt.u64.u32 	%rd20, %r54;
	or.b64  	%rd21, %rd20, 8589934592;
	st.volatile.global.u64 	[%rd2], %rd21;
	membar.gl;
$L__BB0_36:
	setp.ge.u32 	%p49, %r3, %r16;
	bar.sync 	0;
	@%p49 bra 	$L__BB0_38;
	ld.shared.f32 	%f66, [_ZZ19single_pass_scan_4xE17shared_prefix_sum];
	cvta.to.global.u64 	%rd22, %rd6;
	mul.wide.u32 	%rd23, %r3, 16;
	add.s64 	%rd24, %rd22, %rd23;
	add.f32 	%f67, %f21, %f66;
	add.f32 	%f68, %f22, %f66;
	add.f32 	%f69, %f23, %f66;
	add.f32 	%f70, %f24, %f66;
	st.global.v4.f32 	[%rd24], {%f67, %f68, %f69, %f70};
$L__BB0_38:
	ret;

}


// ===== COMPILED SASS (sm_100) =====

	.target	sm_100

	.elftype	@"ET_EXEC"


//--------------------- .note.nv.tkinfo           --------------------------
	.section	.note.nv.tkinfo,"",@"SHT_NOTE"
	.sectionflags	@"SHF_NOTE_NV_TKINFO"
	.tkinfo
        /*0018*/ 	.word	0x00000002
        /*0030*/ 	.string	""
        /*0030*/ 	.string	"ptxas"
        /*0030*/ 	.string	"Cuda compilation tools, release 13.0, V13.0.88"
        /*0030*/ 	.string	"Build cuda_13.0.r13.0/compiler.36424714_0"
        /*0030*/ 	.string	"-arch sm_100 -m 64 "



//--------------------- .note.nv.cuinfo           --------------------------
	.section	.note.nv.cuinfo,"",@"SHT_NOTE"
	.sectionflags	@"SHF_NOTE_NV_CUINFO"
        /*0018*/ 	.short	0x0002
        /*001a*/ 	.short	0x0064
        /*001c*/ 	.short	0x0082
	.zero		2


//--------------------- .nv.info                  --------------------------
	.section	.nv.info,"",@"SHT_CUDA_INFO"
	.align	4


	//----- nvinfo : EIATTR_REGCOUNT
	.align		4
        /*0000*/ 	.byte	0x04, 0x2f
        /*0002*/ 	.short	(.L_1 - .L_0)
	.align		4
.L_0:
        /*0004*/ 	.word	index@(single_pass_scan_4x)
        /*0008*/ 	.word	0x0000001a


	//----- nvinfo : EIATTR_FRAME_SIZE
	.align		4
.L_1:
        /*000c*/ 	.byte	0x04, 0x11
        /*000e*/ 	.short	(.L_3 - .L_2)
	.align		4
.L_2:
        /*0010*/ 	.word	index@(single_pass_scan_4x)
        /*0014*/ 	.word	0x00000000


	//----- nvinfo : EIATTR_MIN_STACK_SIZE
	.align		4
.L_3:
        /*0018*/ 	.byte	0x04, 0x12
        /*001a*/ 	.short	(.L_5 - .L_4)
	.align		4
.L_4:
        /*001c*/ 	.word	index@(single_pass_scan_4x)
        /*0020*/ 	.word	0x00000000
.L_5:


//--------------------- .nv.compat                --------------------------
	.section	.nv.compat,"",@"SHT_CUDA_COMPAT_INFO"
	.align	4
        /*0000*/ 	.byte	0x02, 0x09, 0x00, 0x00, 0x02, 0x02, 0x01, 0x00, 0x02, 0x05, 0x05, 0x00, 0x03, 0x07, 0x01, 0x01
        /*0010*/ 	.byte	0x02, 0x03, 0x00, 0x00, 0x02, 0x06, 0x01, 0x00, 0x04, 0x0b, 0x08, 0x00, 0x09, 0x00, 0x00, 0x00
        /*0020*/ 	.byte	0x00, 0x00, 0x00, 0x00


//--------------------- .nv.info.single_pass_scan_4x --------------------------
	.section	.nv.info.single_pass_scan_4x,"",@"SHT_CUDA_INFO"
	.sectionflags	@""
	.align	4


	//----- nvinfo : EIATTR_CUDA_API_VERSION
	.align		4
        /*0000*/ 	.byte	0x04, 0x37
        /*0002*/ 	.short	(.L_7 - .L_6)
.L_6:
        /*0004*/ 	.word	0x00000082


	//----- nvinfo : EIATTR_KPARAM_INFO
	.align		4
.L_7:
        /*0008*/ 	.byte	0x04, 0x17
        /*000a*/ 	.short	(.L_9 - .L_8)
.L_8:
        /*000c*/ 	.word	0x00000000
        /*0010*/ 	.short	0x0003
        /*0012*/ 	.short	0x0018
        /*0014*/ 	.byte	0x00, 0xf0, 0x11, 0x00


	//----- nvinfo : EIATTR_KPARAM_INFO
	.align		4
.L_9:
        /*0018*/ 	.byte	0x04, 0x17
        /*001a*/ 	.short	(.L_11 - .L_10)
.L_10:
        /*001c*/ 	.word	0x00000000
        /*0020*/ 	.short	0x0002
        /*0022*/ 	.short	0x0010
        /*0024*/ 	.byte	0x00, 0xf5, 0x21, 0x00


	//----- nvinfo : EIATTR_KPARAM_INFO
	.align		4
.L_11:
        /*0028*/ 	.byte	0x04, 0x17
        /*002a*/ 	.short	(.L_13 - .L_12)
.L_12:
        /*002c*/ 	.word	0x00000000
        /*0030*/ 	.short	0x0001
        /*0032*/ 	.short	0x0008
        /*0034*/ 	.byte	0x00, 0xf5, 0x21, 0x00


	//----- nvinfo : EIATTR_KPARAM_INFO
	.align		4
.L_13:
        /*0038*/ 	.byte	0x04, 0x17
        /*003a*/ 	.short	(.L_15 - .L_14)
.L_14:
        /*003c*/ 	.word	0x00000000
        /*0040*/ 	.short	0x0000
        /*0042*/ 	.short	0x0000
        /*0044*/ 	.byte	0x00, 0xf5, 0x21, 0x00


	//----- nvinfo : EIATTR_SPARSE_MMA_MASK
	.align		4
.L_15:
        /*0048*/ 	.byte	0x03, 0x50
        /*004a*/ 	.short	0x0000


	//----- nvinfo : EIATTR_MAXREG_COUNT
	.align		4
        /*004c*/ 	.byte	0x03, 0x1b
        /*004e*/ 	.short	0x00ff


	//----- nvinfo : EIATTR_NUM_BARRIERS
	.align		4
        /*0050*/ 	.byte	0x02, 0x4c
        /*0052*/ 	.byte	0x01
	.zero		1


	//----- nvinfo : EIATTR_MERCURY_ISA_VERSION
	.align		4
        /*0054*/ 	.byte	0x03, 0x5f
        /*0056*/ 	.short	0x0101


	//----- nvinfo : EIATTR_COOP_GROUP_MASK_REGIDS
	.align		4
        /*0058*/ 	.byte	0x04, 0x29
        /*005a*/ 	.short	(.L_17 - .L_16)


	//   ....[0]....
.L_16:
        /*005c*/ 	.word	0xffffffff


	//   ....[1]....
        /*0060*/ 	.word	0xffffffff


	//   ....[2]....
        /*0064*/ 	.word	0xffffffff


	//   ....[3]....
        /*0068*/ 	.word	0xffffffff


	//   ....[4]....
        /*006c*/ 	.word	0xffffffff


	//   ....[5]....
        /*0070*/ 	.word	0xffffffff


	//   ....[6]....
        /*0074*/ 	.word	0xffffffff


	//   ....[7]....
        /*0078*/ 	.word	0xffffffff


	//   ....[8]....
        /*007c*/ 	.word	0xffffffff


	//   ....[9]....
        /*0080*/ 	.word	0xffffffff


	//   ....[10]....
        /*0084*/ 	.word	0xffffffff


	//   ....[11]....
        /*0088*/ 	.word	0xffffffff


	//   ....[12]....
        /*008c*/ 	.word	0xffffffff


	//   ....[13]....
        /*0090*/ 	.word	0xffffffff


	//   ....[14]....
        /*0094*/ 	.word	0xffffffff


	//   ....[15]....
        /*0098*/ 	.word	0xffffffff


	//   ....[16]....
        /*009c*/ 	.word	0xffffffff


	//   ....[17]....
        /*00a0*/ 	.word	0x05000010


	//   ....[18]....
        /*00a4*/ 	.word	0x05000010


	//   ....[19]....
        /*00a8*/ 	.word	0x05000010


	//   ....[20]....
        /*00ac*/ 	.word	0x05000010


	//   ....[21]....
        /*00b0*/ 	.word	0x05000010


	//   ....[22]....
        /*00b4*/ 	.word	0x05000010


	//   ....[23]....
        /*00b8*/ 	.word	0x05000010


	//   ....[24]....
        /*00bc*/ 	.word	0x05000010


	//   ....[25]....
        /*00c0*/ 	.word	0x05000010


	//   ....[26]....
        /*00c4*/ 	.word	0x05000010


	//   ....[27]....
        /*00c8*/ 	.word	0x05000010


	//----- nvinfo : EIATTR_COOP_GROUP_INSTR_OFFSETS
	.align		4
.L_17:
        /*00cc*/ 	.byte	0x04, 0x28
        /*00ce*/ 	.short	(.L_19 - .L_18)


	//   ....[0]....
.L_18:
        /*00d0*/ 	.word	0x000001f0


	//   ....[1]....
        /*00d4*/ 	.word	0x00000290


	//   ....[2]....
        /*00d8*/ 	.word	0x000002e0


	//   ....[3]....
        /*00dc*/ 	.word	0x00000310


	//   ....[4]....
        /*00e0*/ 	.word	0x00000340


	//   ....[5]....
        /*00e4*/ 	.word	0x000003d0


	//   ....[6]....
        /*00e8*/ 	.word	0x000004b0


	//   ....[7]....
        /*00ec*/ 	.word	0x000004e0


	//   ....[8]....
        /*00f0*/ 	.word	0x00000510


	//   ....[9]....
        /*00f4*/ 	.word	0x00000530


	//   ....[10]....
        /*00f8*/ 	.word	0x00000850


	//   ....[11]....
        /*00fc*/ 	.word	0x000008b0


	//   ....[12]....
        /*0100*/ 	.word	0x00000970


	//   ....[13]....
        /*0104*/ 	.word	0x00000990


	//   ....[14]....
        /*0108*/ 	.word	0x000009b0


	//   ....[15]....
        /*010c*/ 	.word	0x000009d0


	//   ....[16]....
        /*0110*/ 	.word	0x000009f0


	//   ....[17]....
        /*0114*/ 	.word	0x00000db0


	//   ....[18]....
        /*0118*/ 	.word	0x00000e20


	//   ....[19]....
        /*011c*/ 	.word	0x00000e90


	//   ....[20]....
        /*0120*/ 	.word	0x00000ef0


	//   ....[21]....
        /*0124*/ 	.word	0x00000f50


	//   ....[22]....
        /*0128*/ 	.word	0x00000fd0


	//   ....[23]....
        /*012c*/ 	.word	0x00001070


	//   ....[24]....
        /*0130*/ 	.word	0x00001100


	//   ....[25]....
        /*0134*/ 	.word	0x00001170


	//   ....[26]....
        /*0138*/ 	.word	0x000011e0


	//   ....[27]....
        /*013c*/ 	.word	0x00001250


	//----- nvinfo : EIATTR_VRC_CTA_INIT_COUNT
	.align		4
.L_19:
        /*0140*/ 	.byte	0x02, 0x4a
	.zero		1
	.zero		1


	//----- nvinfo : EIATTR_EXIT_INSTR_OFFSETS
	.align		4
        /*0144*/ 	.byte	0x04, 0x1c
        /*0146*/ 	.short	(.L_21 - .L_20)


	//   ....[0]....
.L_20:
        /*0148*/ 	.word	0x00000c90


	//   ....[1]....
        /*014c*/ 	.word	0x00000d50


	//----- nvinfo : EIATTR_CRS_STACK_SIZE
	.align		4
.L_21:
        /*0150*/ 	.byte	0x04, 0x1e
        /*0152*/ 	.short	(.L_23 - .L_22)
.L_22:
        /*0154*/ 	.word	0x00000000


	//----- nvinfo : EIATTR_CBANK_PARAM_SIZE
	.align		4
.L_23:
        /*0158*/ 	.byte	0x03, 0x19
        /*015a*/ 	.short	0x001c


	//----- nvinfo : EIATTR_PARAM_CBANK
	.align		4
        /*015c*/ 	.byte	0x04, 0x0a
        /*015e*/ 	.short	(.L_25 - .L_24)
	.align		4
.L_24:
        /*0160*/ 	.word	index@(.nv.constant0.single_pass_scan_4x)
        /*0164*/ 	.short	0x0380
        /*0166*/ 	.short	0x001c


	//----- nvinfo : EIATTR_SW_WAR
	.align		4
.L_25:
        /*0168*/ 	.byte	0x04, 0x36
        /*016a*/ 	.short	(.L_27 - .L_26)
.L_26:
        /*016c*/ 	.word	0x00000008
.L_27:


//--------------------- .nv.callgraph             --------------------------
	.section	.nv.callgraph,"",@"SHT_CUDA_CALLGRAPH"
	.align	4
	.sectionentsize	8
	.align		4
        /*0000*/ 	.word	0x00000000
	.align		4
        /*0004*/ 	.word	0xffffffff
	.align		4
        /*0008*/ 	.word	0x00000000
	.align		4
        /*000c*/ 	.word	0xfffffffe
	.align		4
        /*0010*/ 	.word	0x00000000
	.align		4
        /*0014*/ 	.word	0xfffffffd
	.align		4
        /*0018*/ 	.word	0x00000000
	.align		4
        /*001c*/ 	.word	0xfffffffc


//--------------------- .text.single_pass_scan_4x --------------------------
	.section	.text.single_pass_scan_4x,"ax",@progbits
	.align	128
        .global         single_pass_scan_4x
        .type           single_pass_scan_4x,@function
        .size           single_pass_scan_4x,(.L_x_40 - single_pass_scan_4x)
        .other          single_pass_scan_4x,@"STO_CUDA_ENTRY STV_DEFAULT"
single_pass_scan_4x:
.text.single_pass_scan_4x:
[----:B------:R-:W-:Y:S01]  /*0000*/  LDC R1, c[0x0][0x37c] ;  /* 0x0000df00ff017b82 */ /* 0x000fe20000000800 */
[----:B------:R-:W0:Y:S07]  /*0010*/  S2R R0, SR_TID.X ;  /* 0x0000000000007919 */ /* 0x000e2e0000002100 */
[----:B------:R-:W1:Y:S01]  /*0020*/  LDC.64 R2, c[0x0][0x390] ;  /* 0x0000e400ff027b82 */ /* 0x000e620000000a00 */
[----:B------:R-:W2:Y:S01]  /*0030*/  LDCU.64 UR8, c[0x0][0x358] ;  /* 0x00006b00ff0877ac */ /* 0x000ea20008000a00 */
[----:B------:R-:W-:Y:S01]  /*0040*/  BSSY.RECONVERGENT B0, `(.L_x_0) ;  /* 0x000000e000007945 */ /* 0x000fe20003800200 */
[----:B------:R-:W1:Y:S01]  /*0050*/  S2R R9, SR_CTAID.X ;  /* 0x0000000000097919 */ /* 0x000e620000002500 */
[----:B0-----:R-:W-:Y:S01]  /*0060*/  ISETP.NE.AND P0, PT, R0, RZ, PT ;  /* 0x000000ff0000720c */ /* 0x001fe20003f05270 */
[----:B-1----:R-:W-:-:S12]  /*0070*/  IMAD.WIDE.U32 R2, R9, 0x8, R2 ;  /* 0x0000000809027825 */ /* 0x002fd800078e0002 */
[----:B--2---:R-:W-:Y:S05]  /*0080*/  @P0 BRA `(.L_x_1) ;  /* 0x0000000000240947 */ /* 0x004fea0003800000 */
[----:B------:R-:W0:Y:S01]  /*0090*/  S2UR UR5, SR_CgaCtaId ;  /* 0x00000000000579c3 */ /* 0x000e220000008800 */
[----:B------:R-:W-:Y:S01]  /*00a0*/  UMOV UR4, 0x400 ;  /* 0x0000040000047882 */ /* 0x000fe20000000000 */
[----:B------:R1:W-:Y:S01]  /*00b0*/  STG.E.64.STRONG.SYS desc[UR8][R2.64], RZ ;  /* 0x000000ff02007986 */ /* 0x0003e2000c115b08 */
[----:B0-----:R-:W-:-:S09]  /*00c0*/  ULEA UR4, UR5, UR4, 0x18 ;  /* 0x0000000405047291 */ /* 0x001fd2000f8ec0ff */
[----:B------:R-:W-:Y:S01]  /*00d0*/  STS [UR4], RZ ;  /* 0x000000ffff007988 */ /* 0x000fe20008000804 */
[----:B------:R-:W-:Y:S06]  /*00e0*/  MEMBAR.SC.GPU ;  /* 0x0000000000007992 */ /* 0x000fec0000002000 */
[----:B------:R-:W-:-:S00]  /*00f0*/  ERRBAR ;  /* 0x00000000000079ab */ /* 0x000fc00000000000 */
[----:B------:R-:W-:Y:S06]  /*0100*/  CGAERRBAR ;  /* 0x00000000000075ab */ /* 0x000fec0000000000 */
[----:B-1----:R-:W-:Y:S01]  /*0110*/  CCTL.IVALL ;  /* 0x00000000ff00798f */ /* 0x002fe20002000000 */
.L_x_1:
[----:B------:R-:W-:Y:S05]  /*0120*/  BSYNC.RECONVERGENT B0 ;  /* 0x0000000000007941 */ /* 0x000fea0003800200 */
.L_x_0:
[----:B------:R-:W0:Y:S01]  /*0130*/  LDCU UR4, c[0x0][0x398] ;  /* 0x00007300ff0477ac */ /* 0x000e220008000800 */
[----:B------:R-:W-:Y:S01]  /*0140*/  IMAD R8, R9, 0x200, R0 ;  /* 0x0000020009087824 */ /* 0x000fe200078e0200 */
[----:B------:R-:W-:Y:S02]  /*0150*/  CS2R R6, SRZ ;  /* 0x0000000000067805 */ /* 0x000fe4000001ff00 */
[----:B------:R-:W-:Y:S02]  /*0160*/  CS2R R4, SRZ ;  /* 0x0000000000047805 */ /* 0x000fe4000001ff00 */
[----:B0-----:R-:W-:-:S13]  /*0170*/  ISETP.GE.U32.AND P1, PT, R8, UR4, PT ;  /* 0x0000000408007c0c */ /* 0x001fda000bf26070 */
[----:B------:R-:W0:Y:S02]  /*0180*/  @!P1 LDC.64 R12, c[0x0][0x380] ;  /* 0x0000e000ff0c9b82 */ /* 0x000e240000000a00 */
[----:B0-----:R-:W-:-:S05]  /*0190*/  @!P1 IMAD.WIDE.U32 R12, R8, 0x10, R12 ;  /* 0x00000010080c9825 */ /* 0x001fca00078e000c */
[----:B------:R-:W2:Y:S02]  /*01a0*/  @!P1 LDG.E.128 R4, desc[UR8][R12.64] ;  /* 0x000000080c049981 */ /* 0x000ea4000c1e1d00 */
[----:B--2---:R-:W-:-:S04]  /*01b0*/  FADD R11, R4, R5 ;  /* 0x00000005040b7221 */ /* 0x004fc80000000000 */
[----:B------:R-:W-:-:S04]  /*01c0*/  FADD R10, R11, R6 ;  /* 0x000000060b0a7221 */ /* 0x000fc80000000000 */
[----:B------:R-:W-:Y:S01]  /*01d0*/  FADD R5, R10, R7 ;  /* 0x000000070a057221 */ /* 0x000fe20000000000 */
[----:B------:R-:W-:-:S04]  /*01e0*/  LOP3.LUT R7, R0, 0x1f, RZ, 0xc0, !PT ;  /* 0x0000001f00077812 */ /* 0x000fc800078ec0ff */
[----:B------:R-:W0:Y:S01]  /*01f0*/  SHFL.UP PT, R6, R5, 0x1, RZ ;  /* 0x0420000005067989 */ /* 0x000e2200000e00ff */
[----:B------:R-:W-:Y:S01]  /*0200*/  ISETP.GE.U32.AND P1, PT, R7, 0x1, PT ;  /* 0x000000010700780c */ /* 0x000fe20003f26070 */
[----:B0-----:R-:W-:Y:S01]  /*0210*/  FADD R14, R5, R6 ;  /* 0x00000006050e7221 */ /* 0x001fe20000000000 */
[----:B------:R-:W-:-:S04]  /*0220*/  IMAD.MOV.U32 R6, RZ, RZ, 0x1 ;  /* 0x00000001ff067424 */ /* 0x000fc800078e00ff */
[----:B------:R-:W-:-:S07]  /*0230*/  FSEL R14, R5, R14, !P1 ;  /* 0x0000000e050e7208 */ /* 0x000fce0004800000 */
.L_x_2:
[----:B------:R-:W-:Y:S01]  /*0240*/  IMAD.MOV.U32 R15, RZ, RZ, R14 ;  /* 0x000000ffff0f7224 */ /* 0x000fe200078e000e */
[C---:B------:R-:W-:Y:S01]  /*0250*/  SHF.L.U32 R12, R6.reuse, 0x1, RZ ;  /* 0x00000001060c7819 */ /* 0x040fe200000006ff */
[C---:B------:R-:W-:Y:S02]  /*0260*/  IMAD.SHL.U32 R14, R6.reuse, 0x4, RZ ;  /* 0x00000004060e7824 */ /* 0x040fe400078e00ff */
[C---:B------:R-:W-:Y:S01]  /*0270*/  IMAD.SHL.U32 R16, R6.reuse, 0x8, RZ ;  /* 0x0000000806107824 */ /* 0x040fe200078e00ff */
[----:B------:R-:W-:Y:S01]  /*0280*/  ISETP.GE.U32.AND P1, PT, R7, R12, PT ;  /* 0x0000000c0700720c */ /* 0x000fe20003f26070 */
[----:B------:R-:W0:Y:S01]  /*0290*/  SHFL.UP PT, R13, R15, R12, RZ ;  /* 0x0400000c0f0d7389 */ /* 0x000e2200000e00ff */
[----:B------:R-:W-:-:S04]  /*02a0*/  SHF.L.U32 R6, R6, 0x4, RZ ;  /* 0x0000000406067819 */ /* 0x000fc800000006ff */
[----:B------:R-:W-:-:S07]  /*02b0*/  ISETP.GT.U32.AND P2, PT, R6, 0xf, PT ;  /* 0x0000000f0600780c */ /* 0x000fce0003f44070 */
[----:B0-----:R-:W-:Y:S01]  /*02c0*/  @P1 FADD R15, R13, R15 ;  /* 0x0000000f0d0f1221 */ /* 0x001fe20000000000 */
[----:B------:R-:W-:-:S04]  /*02d0*/  ISETP.GE.U32.AND P1, PT, R7, R14, PT ;  /* 0x0000000e0700720c */ /* 0x000fc80003f26070 */
[----:B------:R-:W0:Y:S09]  /*02e0*/  SHFL.UP PT, R13, R15, R14, RZ ;  /* 0x0400000e0f0d7389 */ /* 0x000e3200000e00ff */
[----:B0-----:R-:W-:Y:S01]  /*02f0*/  @P1 FADD R15, R15, R13 ;  /* 0x0000000d0f0f1221 */ /* 0x001fe20000000000 */
[----:B------:R-:W-:-:S04]  /*0300*/  ISETP.GE.U32.AND P1, PT, R7, R16, PT ;  /* 0x000000100700720c */ /* 0x000fc80003f26070 */
[----:B------:R-:W0:Y:S09]  /*0310*/  SHFL.UP PT, R13, R15, R16, RZ ;  /* 0x040000100f0d7389 */ /* 0x000e3200000e00ff */
[----:B0-----:R-:W-:Y:S01]  /*0320*/  @P1 FADD R15, R15, R13 ;  /* 0x0000000d0f0f1221 */ /* 0x001fe20000000000 */
[----:B------:R-:W-:-:S04]  /*0330*/  ISETP.GE.U32.AND P1, PT, R7, R6, PT ;  /* 0x000000060700720c */ /* 0x000fc80003f26070 */
[----:B------:R-:W0:Y:S09]  /*0340*/  SHFL.UP PT, R12, R15, R6, RZ ;  /* 0x040000060f0c7389 */ /* 0x000e3200000e00ff */
[----:B0-----:R-:W-:-:S04]  /*0350*/  @P1 FADD R15, R15, R12 ;  /* 0x0000000c0f0f1221 */ /* 0x001fc80000000000 */
[----:B------:R-:W-:Y:S01]  /*0360*/  IMAD.MOV.U32 R14, RZ, RZ, R15 ;  /* 0x000000ffff0e7224 */ /* 0x000fe200078e000f */
[----:B------:R-:W-:Y:S06]  /*0370*/  @!P2 BRA `(.L_x_2) ;  /* 0xfffffffc00b0a947 */ /* 0x000fec000383ffff */
[----:B------:R-:W0:Y:S01]  /*0380*/  S2UR UR6, SR_CgaCtaId ;  /* 0x00000000000679c3 */ /* 0x000e220000008800 */
[----:B------:R-:W-:Y:S01]  /*0390*/  UMOV UR5, 0x400 ;  /* 0x0000040000057882 */ /* 0x000fe20000000000 */
[----:B------:R-:W-:Y:S01]  /*03a0*/  ISETP.NE.AND P1, PT, R7, 0x1f, PT ;  /* 0x0000001f0700780c */ /* 0x000fe20003f25270 */
[----:B------:R-:W-:Y:S01]  /*03b0*/  UIADD3 UR4, UPT, UPT, UR5, 0x4, URZ ;  /* 0x0000000405047890 */ /* 0x000fe2000fffe0ff */
[----:B------:R-:W-:Y:S01]  /*03c0*/  SHF.R.U32.HI R6, RZ, 0x3, R0 ;  /* 0x00000003ff067819 */ /* 0x000fe20000011600 */
[----:B------:R1:W2:Y:S03]  /*03d0*/  SHFL.UP PT, R17, R14, 0x1, RZ ;  /* 0x042000000e117989 */ /* 0x0002a600000e00ff */
[----:B------:R-:W-:Y:S01]  /*03e0*/  LOP3.LUT R13, R6, 0x7c, RZ, 0xc0, !PT ;  /* 0x0000007c060d7812 */ /* 0x000fe200078ec0ff */
[----:B0-----:R-:W-:-:S09]  /*03f0*/  ULEA UR4, UR6, UR4, 0x18 ;  /* 0x0000000406047291 */ /* 0x001fd2000f8ec0ff */
[----:B------:R1:W-:Y:S01]  /*0400*/  @!P1 STS [R13+UR4], R14 ;  /* 0x0000000e0d009988 */ /* 0x0003e20008000804 */
[----:B------:R-:W-:Y:S01]  /*0410*/  BAR.SYNC.DEFER_BLOCKING 0x0 ;  /* 0x0000000000007b1d */ /* 0x000fe20000010000 */
[----:B------:R-:W-:-:S13]  /*0420*/  ISETP.GT.U32.AND P1, PT, R0, 0x1f, PT ;  /* 0x0000001f0000780c */ /* 0x000fda0003f24070 */
[----:B-12---:R-:W-:Y:S05]  /*0430*/  @P1 BRA `(.L_x_3) ;  /* 0x00000000004c1947 */ /* 0x006fea0003800000 */
[C---:B------:R-:W-:Y:S01]  /*0440*/  ISETP.GT.U32.AND P2, PT, R7.reuse, 0xf, PT ;  /* 0x0000000f0700780c */ /* 0x040fe20003f44070 */
[----:B------:R-:W-:Y:S01]  /*0450*/  IMAD.MOV.U32 R15, RZ, RZ, RZ ;  /* 0x000000ffff0f7224 */ /* 0x000fe200078e00ff */
[C---:B------:R-:W-:Y:S01]  /*0460*/  LEA R6, R7.reuse, UR4, 0x2 ;  /* 0x0000000407067c11 */ /* 0x040fe2000f8e10ff */
[----:B------:R-:W-:Y:S01]  /*0470*/  UMOV UR7, 0xffffffff ;  /* 0xffffffff00077882 */ /* 0x000fe20000000000 */
[----:B------:R-:W-:-:S09]  /*0480*/  ISETP.NE.AND P3, PT, R7, RZ, PT ;  /* 0x000000ff0700720c */ /* 0x000fd20003f65270 */
[----:B------:R0:W1:Y:S01]  /*0490*/  @!P2 LDS R15, [R6] ;  /* 0x00000000060fa984 */ /* 0x0000620000000800 */
[----:B------:R-:W-:Y:S05]  /*04a0*/  BRA.DIV UR7, `(.L_x_4) ;  /* 0x0000000a072c7947 */ /* 0x000fea000b800000 */
[----:B-1----:R-:W1:Y:S02]  /*04b0*/  SHFL.UP PT, R12, R15, 0x1, RZ ;  /* 0x042000000f0c7989 */ /* 0x002e6400000e00ff */
[----:B-1----:R-:W-:Y:S01]  /*04c0*/  @P3 FADD R15, R12, R15 ;  /* 0x0000000f0c0f3221 */ /* 0x002fe20000000000 */
[----:B------:R-:W-:-:S04]  /*04d0*/  ISETP.GE.U32.AND P3, PT, R7, 0x2, PT ;  /* 0x000000020700780c */ /* 0x000fc80003f66070 */
[----:B------:R-:W1:Y:S09]  /*04e0*/  SHFL.UP PT, R12, R15, 0x2, RZ ;  /* 0x044000000f0c7989 */ /* 0x000e7200000e00ff */
[----:B-1----:R-:W-:Y:S01]  /*04f0*/  @P3 FADD R15, R15, R12 ;  /* 0x0000000c0f0f3221 */ /* 0x002fe20000000000 */
[----:B------:R-:W-:-:S04]  /*0500*/  ISETP.GE.U32.AND P3, PT, R7, 0x4, PT ;  /* 0x000000040700780c */ /* 0x000fc80003f66070 */
[----:B------:R-:W1:Y:S09]  /*0510*/  SHFL.UP PT, R12, R15, 0x4, RZ ;  /* 0x048000000f0c7989 */ /* 0x000e7200000e00ff */
[----:B-1----:R-:W-:-:S05]  /*0520*/  @P3 FADD R15, R15, R12 ;  /* 0x0000000c0f0f3221 */ /* 0x002fca0000000000 */
[----:B------:R1:W2:Y:S02]  /*0530*/  SHFL.UP PT, R12, R15, 0x8, RZ ;  /* 0x050000000f0c7989 */ /* 0x0002a400000e00ff */
.L_x_25:
[----:B------:R-:W-:-:S13]  /*0540*/  ISETP.GE.U32.AND P3, PT, R7, 0x8, PT ;  /* 0x000000080700780c */ /* 0x000fda0003f66070 */
[----:B-12---:R-:W-:-:S05]  /*0550*/  @P3 FADD R15, R15, R12 ;  /* 0x0000000c0f0f3221 */ /* 0x006fca0000000000 */
[----:B------:R1:W-:Y:S02]  /*0560*/  @!P2 STS [R6], R15 ;  /* 0x0000000f0600a388 */ /* 0x0003e40000000800 */
.L_x_3:
[----:B------:R-:W-:Y:S05]  /*0570*/  WARPSYNC.ALL ;  /* 0x0000000000007948 */ /* 0x000fea0003800000 */
[----:B------:R-:W-:Y:S01]  /*0580*/  ISETP.GE.U32.AND P2, PT, R0, 0x20, PT ;  /* 0x000000200000780c */ /* 0x000fe20003f46070 */
[----:B------:R-:W-:Y:S01]  /*0590*/  BAR.SYNC.DEFER_BLOCKING 0x0 ;  /* 0x0000000000007b1d */ /* 0x000fe20000010000 */
[----:B------:R-:W-:Y:S01]  /*05a0*/  HFMA2 R12, -RZ, RZ, 0, 0 ;  /* 0x00000000ff0c7431 */ /* 0x000fe200000001ff */
[----:B------:R-:W-:-:S04]  /*05b0*/  ULEA UR5, UR6, UR5, 0x18 ;  /* 0x0000000506057291 */ /* 0x000fc8000f8ec0ff */
[----:B------:R-:W-:Y:S06]  /*05c0*/  BSSY.RECONVERGENT B0, `(.L_x_5) ;  /* 0x0000012000007945 */ /* 0x000fec0003800200 */
[----:B------:R-:W2:Y:S01]  /*05d0*/  @P2 LDS R12, [R13+UR4+-0x4] ;  /* 0xfffffc040d0c2984 */ /* 0x000ea20008000800 */
[----:B------:R-:W-:-:S03]  /*05e0*/  ISETP.NE.AND P2, PT, R7, RZ, PT ;  /* 0x000000ff0700720c */ /* 0x000fc60003f45270 */
[----:B01----:R-:W0:Y:S01]  /*05f0*/  LDS R6, [UR5+0x40] ;  /* 0x00004005ff067984 */ /* 0x003e220008000800 */
[----:B------:R-:W-:Y:S02]  /*0600*/  FSEL R15, R17, RZ, P2 ;  /* 0x000000ff110f7208 */ /* 0x000fe40001000000 */
[----:B------:R-:W-:-:S03]  /*0610*/  ISETP.NE.AND P2, PT, R9, RZ, PT ;  /* 0x000000ff0900720c */ /* 0x000fc60003f45270 */
[----:B--2---:R-:W-:-:S04]  /*0620*/  FADD R15, R15, R12 ;  /* 0x0000000c0f0f7221 */ /* 0x004fc80000000000 */
[----:B------:R-:W-:Y:S01]  /*0630*/  FADD R12, R15, R4 ;  /* 0x000000040f0c7221 */ /* 0x000fe20000000000 */
[----:B------:R-:W-:Y:S01]  /*0640*/  FADD R11, R11, R15 ;  /* 0x0000000f0b0b7221 */ /* 0x000fe20000000000 */
[----:B0-----:R-:W-:Y:S06]  /*0650*/  @P0 BRA `(.L_x_6) ;  /* 0x0000000000200947 */ /* 0x001fec0003800000 */
[----:B------:R-:W-:Y:S01]  /*0660*/  IMAD.MOV.U32 R4, RZ, RZ, 0x1 ;  /* 0x00000001ff047424 */ /* 0x000fe200078e00ff */
[----:B------:R-:W-:-:S04]  /*0670*/  ISETP.NE.AND P0, PT, R9, RZ, PT ;  /* 0x000000ff0900720c */ /* 0x000fc80003f05270 */
[----:B------:R-:W-:-:S05]  /*0680*/  SEL R7, R4, 0x2, P0 ;  /* 0x0000000204077807 */ /* 0x000fca0000000000 */
[----:B------:R0:W-:Y:S01]  /*0690*/  STG.E.64.STRONG.SYS desc[UR8][R2.64], R6 ;  /* 0x0000000602007986 */ /* 0x0001e2000c115b08 */
[----:B------:R-:W-:Y:S06]  /*06a0*/  MEMBAR.SC.GPU ;  /* 0x0000000000007992 */ /* 0x000fec0000002000 */
[----:B------:R-:W-:-:S00]  /*06b0*/  ERRBAR ;  /* 0x00000000000079ab */ /* 0x000fc00000000000 */
[----:B------:R-:W-:Y:S06]  /*06c0*/  CGAERRBAR ;  /* 0x00000000000075ab */ /* 0x000fec0000000000 */
[----:B0-----:R-:W-:Y:S01]  /*06d0*/  CCTL.IVALL ;  /* 0x00000000ff00798f */ /* 0x001fe20002000000 */
.L_x_6:
[----:B------:R-:W-:Y:S05]  /*06e0*/  BSYNC.RECONVERGENT B0 ;  /* 0x0000000000007941 */ /* 0x000fea0003800200 */
.L_x_5:
[--C-:B------:R-:W-:Y:S01]  /*06f0*/  FADD R10, R10, R15.reuse ;  /* 0x0000000f0a0a7221 */ /* 0x100fe20000000000 */
[----:B------:R-:W-:Y:S01]  /*0700*/  FADD R13, R5, R15 ;  /* 0x0000000f050d7221 */ /* 0x000fe20000000000 */
[----:B------:R-:W-:Y:S06]  /*0710*/  @!P2 BRA `(.L_x_7) ;  /* 0x000000040050a947 */ /* 0x000fec0003800000 */
[----:B------:R-:W-:Y:S05]  /*0720*/  @P1 BRA `(.L_x_8) ;  /* 0x0000000400081947 */ /* 0x000fea0003800000 */
[----:B------:R-:W0:Y:S01]  /*0730*/  LDC.64 R4, c[0x0][0x390] ;  /* 0x0000e400ff047b82 */ /* 0x000e220000000a00 */
[----:B------:R-:W-:Y:S01]  /*0740*/  VIADD R17, R9, 0xffffffff ;  /* 0xffffffff09117836 */ /* 0x000fe20000000000 */
[----:B------:R-:W-:-:S07]  /*0750*/  MOV R9, RZ ;  /* 0x000000ff00097202 */ /* 0x000fce0000000f00 */
.L_x_18:
[----:B------:R-:W-:Y:S01]  /*0760*/  IMAD.IADD R19, R17, 0x1, -R0 ;  /* 0x0000000111137824 */ /* 0x000fe200078e0a00 */
[----:B------:R-:W-:Y:S05]  /*0770*/  YIELD ;  /* 0x0000000000007946 */ /* 0x000fea0003800000 */
[----:B------:R-:W-:Y:S01]  /*0780*/  ISETP.GE.AND P0, PT, R19, RZ, PT ;  /* 0x000000ff1300720c */ /* 0x000fe20003f06270 */
[----:B------:R-:W-:Y:S01]  /*0790*/  BSSY.RECONVERGENT B0, `(.L_x_9) ;  /* 0x0000006000007945 */ /* 0x000fe20003800200 */
[----:B------:R-:W-:Y:S02]  /*07a0*/  HFMA2 R15, -RZ, RZ, 0, 1.1920928955078125e-07 ;  /* 0x00000002ff0f7431 */ /* 0x000fe400000001ff */
[----:B------:R-:W-:-:S09]  /*07b0*/  IMAD.MOV.U32 R14, RZ, RZ, 0x0 ;  /* 0x00000000ff0e7424 */ /* 0x000fd200078e00ff */
[----:B------:R-:W-:Y:S05]  /*07c0*/  @!P0 BRA `(.L_x_10) ;  /* 0x0000000000088947 */ /* 0x000fea0003800000 */
[----:B0-----:R-:W-:-:S06]  /*07d0*/  IMAD.WIDE.U32 R14, R19, 0x8, R4 ;  /* 0x00000008130e7825 */ /* 0x001fcc00078e0004 */
[----:B------:R-:W5:Y:S02]  /*07e0*/  LDG.E.64.STRONG.SYS R14, desc[UR8][R14.64] ;  /* 0x000000080e0e7981 */ /* 0x000f64000c1f5b00 */
.L_x_10:
[----:B------:R-:W-:Y:S05]  /*07f0*/  BSYNC.RECONVERGENT B0 ;  /* 0x0000000000007941 */ /* 0x000fea0003800200 */
.L_x_9:
[----:B-----5:R-:W-:Y:S01]  /*0800*/  ISETP.GT.U32.AND P0, PT, R14, -0x1, PT ;  /* 0xffffffff0e00780c */ /* 0x020fe20003f04070 */
[----:B------:R-:W-:-:S03]  /*0810*/  UMOV UR4, 0xffffffff ;  /* 0xffffffff00047882 */ /* 0x000fc60000000000 */
[----:B------:R-:W-:-:S04]  /*0820*/  ISETP.GT.U32.AND.EX P0, PT, R15, RZ, PT, P0 ;  /* 0x000000ff0f00720c */ /* 0x000fc80003f04100 */
[----:B------:R-:W-:Y:S01]  /*0830*/  ISETP.LT.OR P0, PT, R19, RZ, P0 ;  /* 0x000000ff1300720c */ /* 0x000fe20000701670 */
[----:B------:R-:W-:-:S12]  /*0840*/  BRA.DIV UR4, `(.L_x_11) ;  /* 0x0000000604b47947 */ /* 0x000fd8000b800000 */
[----:B------:R-:W-:-:S07]  /*0850*/  VOTE.ANY R16, PT, P0 ;  /* 0x0000000000107806 */ /* 0x000fce00000e0100 */
.L_x_28:
[----:B------:R-:W-:-:S13]  /*0860*/  ISETP.NE.AND P0, PT, R16, -0x1, PT ;  /* 0xffffffff1000780c */ /* 0x000fda0003f05270 */
[----:B------:R-:W-:Y:S05]  /*0870*/  @P0 BRA `(.L_x_12) ;  /* 0x0000000000780947 */ /* 0x000fea0003800000 */
[----:B------:R-:W-:Y:S01]  /*0880*/  UMOV UR4, 0xffffffff ;  /* 0xffffffff00047882 */ /* 0x000fe20000000000 */
[----:B------:R-:W-:Y:S02]  /*0890*/  ISETP.NE.AND.EX P0, PT, R15, 0x2, PT, !PT ;  /* 0x000000020f00780c */ /* 0x000fe40003f053f0 */
[----:B------:R-:W-:Y:S11]  /*08a0*/  BRA.DIV UR4, `(.L_x_13) ;  /* 0x0000000604b87947 */ /* 0x000ff6000b800000 */
[----:B------:R-:W-:-:S07]  /*08b0*/  VOTE.ANY R16, PT, !P0 ;  /* 0x0000000000107806 */ /* 0x000fce00040e0100 */
.L_x_31:
[----:B------:R-:W-:-:S13]  /*08c0*/  ISETP.NE.AND P1, PT, R16, RZ, PT ;  /* 0x000000ff1000720c */ /* 0x000fda0003f25270 */
[----:B------:R-:W-:Y:S05]  /*08d0*/  @!P1 BRA `(.L_x_14) ;  /* 0x0000000000149947 */ /* 0x000fea0003800000 */
[----:B------:R-:W1:Y:S08]  /*08e0*/  BREV R16, R16 ;  /* 0x0000001000107301 */ /* 0x000e700000000000 */
[----:B-1----:R-:W1:Y:S02]  /*08f0*/  FLO.U32.SH R15, R16 ;  /* 0x00000010000f7300 */ /* 0x002e6400000e0400 */
[----:B-1----:R-:W-:-:S04]  /*0900*/  ISETP.GT.U32.AND P0, PT, R0, R15, PT ;  /* 0x0000000f0000720c */ /* 0x002fc80003f04070 */
[----:B------:R-:W-:Y:S01]  /*0910*/  FSEL R14, R14, RZ, !P0 ;  /* 0x000000ff0e0e7208 */ /* 0x000fe20004000000 */
[----:B------:R-:W-:Y:S08]  /*0920*/  BRA `(.L_x_15) ;  /* 0x0000000000087947 */ /* 0x000ff00003800000 */
.L_x_14:
[----:B------:R-:W-:-:S04]  /*0930*/  ISETP.GT.AND P0, PT, R19, -0x1, PT ;  /* 0xffffffff1300780c */ /* 0x000fc80003f04270 */
[----:B------:R-:W-:-:S09]  /*0940*/  FSEL R14, R14, RZ, P0 ;  /* 0x000000ff0e0e7208 */ /* 0x000fd20000000000 */
.L_x_15:
[----:B------:R-:W-:-:S03]  /*0950*/  UMOV UR4, 0xffffffff ;  /* 0xffffffff00047882 */ /* 0x000fc60000000000 */
[----:B------:R-:W-:Y:S05]  /*0960*/  BRA.DIV UR4, `(.L_x_16) ;  /* 0x0000000604a87947 */ /* 0x000fea000b800000 */
[----:B------:R-:W1:Y:S02]  /*0970*/  SHFL.DOWN PT, R15, R14, 0x10, 0x1f ;  /* 0x0a001f000e0f7f89 */ /* 0x000e6400000e0000 */
[----:B-1----:R-:W-:-:S05]  /*0980*/  FADD R15, R15, R14 ;  /* 0x0000000e0f0f7221 */ /* 0x002fca0000000000 */
[----:B------:R-:W1:Y:S02]  /*0990*/  SHFL.DOWN PT, R18, R15, 0x8, 0x1f ;  /* 0x09001f000f127f89 */ /* 0x000e6400000e0000 */
[----:B-1----:R-:W-:-:S05]  /*09a0*/  FADD R18, R15, R18 ;  /* 0x000000120f127221 */ /* 0x002fca0000000000 */
[----:B------:R-:W1:Y:S02]  /*09b0*/  SHFL.DOWN PT, R19, R18, 0x4, 0x1f ;  /* 0x08801f0012137f89 */ /* 0x000e6400000e0000 */
[----:B-1----:R-:W-:-:S05]  /*09c0*/  FADD R19, R18, R19 ;  /* 0x0000001312137221 */ /* 0x002fca0000000000 */
[----:B------:R-:W1:Y:S02]  /*09d0*/  SHFL.DOWN PT, R20, R19, 0x2, 0x1f ;  /* 0x08401f0013147f89 */ /* 0x000e6400000e0000 */
[----:B-1----:R-:W-:-:S05]  /*09e0*/  FADD R20, R19, R20 ;  /* 0x0000001413147221 */ /* 0x002fca0000000000 */
[----:B------:R1:W2:Y:S02]  /*09f0*/  SHFL.DOWN PT, R21, R20, 0x1, 0x1f ;  /* 0x08201f0014157f89 */ /* 0x0002a400000e0000 */
.L_x_38:
[----:B-12---:R-:W-:-:S04]  /*0a00*/  FADD R20, R20, R21 ;  /* 0x0000001514147221 */ /* 0x006fc80000000000 */
[----:B------:R-:W-:Y:S01]  /*0a10*/  FADD R20, R9, R20 ;  /* 0x0000001409147221 */ /* 0x000fe20000000000 */
[----:B------:R-:W-:Y:S06]  /*0a20*/  @P1 BRA `(.L_x_17) ;  /* 0x0000000000181947 */ /* 0x000fec0003800000 */
[----:B------:R-:W-:Y:S01]  /*0a30*/  ISETP.NE.AND P0, PT, R0, RZ, PT ;  /* 0x000000ff0000720c */ /* 0x000fe20003f05270 */
[----:B------:R-:W-:-:S03]  /*0a40*/  VIADD R17, R17, 0xffffffe0 ;  /* 0xffffffe011117836 */ /* 0x000fc60000000000 */
[----:B------:R-:W-:-:S09]  /*0a50*/  FSEL R9, R20, R9, !P0 ;  /* 0x0000000914097208 */ /* 0x000fd20004000000 */
.L_x_12:
[----:B------:R-:W-:-:S13]  /*0a60*/  ISETP.GT.AND P0, PT, R17, -0x1, PT ;  /* 0xffffffff1100780c */ /* 0x000fda0003f04270 */
[----:B------:R-:W-:Y:S05]  /*0a70*/  @P0 BRA `(.L_x_18) ;  /* 0xfffffffc00380947 */ /* 0x000fea000383ffff */
[----:B------:R-:W-:Y:S05]  /*0a80*/  BRA `(.L_x_19) ;  /* 0x0000000000187947 */ /* 0x000fea0003800000 */
.L_x_17:
[----:B------:R-:W-:-:S13]  /*0a90*/  ISETP.NE.AND P0, PT, R0, RZ, PT ;  /* 0x000000ff0000720c */ /* 0x000fda0003f05270 */
[----:B0-----:R-:W0:Y:S01]  /*0aa0*/  @!P0 S2R R5, SR_CgaCtaId ;  /* 0x0000000000058919 */ /* 0x001e220000008800 */
[----:B------:R-:W-:Y:S01]  /*0ab0*/  @!P0 MOV R4, 0x400 ;  /* 0x0000040000048802 */ /* 0x000fe20000000f00 */
[----:B------:R-:W-:-:S03]  /*0ac0*/  @!P0 IMAD.MOV.U32 R9, RZ, RZ, R20 ;  /* 0x000000ffff098224 */ /* 0x000fc600078e0014 */
[----:B0-----:R-:W-:-:S05]  /*0ad0*/  @!P0 LEA R5, R5, R4, 0x18 ;  /* 0x0000000405058211 */ /* 0x001fca00078ec0ff */
[----:B------:R0:W-:Y:S02]  /*0ae0*/  @!P0 STS [R5], R20 ;  /* 0x0000001405008388 */ /* 0x0001e40000000800 */
.L_x_19:
[----:B------:R-:W-:-:S04]  /*0af0*/  ISETP.GT.AND P0, PT, R17, -0x1, PT ;  /* 0xffffffff1100780c */ /* 0x000fc80003f04270 */
[----:B------:R-:W-:-:S13]  /*0b00*/  ISETP.NE.OR P0, PT, R0, RZ, P0 ;  /* 0x000000ff0000720c */ /* 0x000fda0000705670 */
[----:B0-----:R-:W0:Y:S01]  /*0b10*/  @!P0 S2R R5, SR_CgaCtaId ;  /* 0x0000000000058919 */ /* 0x001e220000008800 */
[----:B------:R-:W-:-:S04]  /*0b20*/  @!P0 MOV R4, 0x400 ;  /* 0x0000040000048802 */ /* 0x000fc80000000f00 */
[----:B0-----:R-:W-:-:S05]  /*0b30*/  @!P0 LEA R4, R5, R4, 0x18 ;  /* 0x0000000405048211 */ /* 0x001fca00078ec0ff */
[----:B------:R0:W-:Y:S02]  /*0b40*/  @!P0 STS [R4], R9 ;  /* 0x0000000904008388 */ /* 0x0001e40000000800 */
.L_x_8:
[----:B------:R-:W-:Y:S01]  /*0b50*/  ISETP.NE.AND P0, PT, R0, RZ, PT ;  /* 0x000000ff0000720c */ /* 0x000fe20003f05270 */
[----:B------:R-:W-:Y:S05]  /*0b60*/  WARPSYNC.ALL ;  /* 0x0000000000007948 */ /* 0x000fea0003800000 */
[----:B------:R-:W-:Y:S06]  /*0b70*/  BAR.SYNC.DEFER_BLOCKING 0x0 ;  /* 0x0000000000007b1d */ /* 0x000fec0000010000 */
[----:B------:R-:W-:Y:S04]  /*0b80*/  BSSY.RECONVERGENT B0, `(.L_x_7) ;  /* 0x000000d000007945 */ /* 0x000fe80003800200 */
[----:B------:R-:W-:Y:S05]  /*0b90*/  @P0 BRA `(.L_x_20) ;  /* 0x00000000002c0947 */ /* 0x000fea0003800000 */
[----:B------:R-:W1:Y:S01]  /*0ba0*/  S2UR UR5, SR_CgaCtaId ;  /* 0x00000000000579c3 */ /* 0x000e620000008800 */
[----:B------:R-:W-:Y:S02]  /*0bb0*/  UMOV UR4, 0x400 ;  /* 0x0000040000047882 */ /* 0x000fe40000000000 */
[----:B-1----:R-:W-:-:S09]  /*0bc0*/  ULEA UR4, UR5, UR4, 0x18 ;  /* 0x0000000405047291 */ /* 0x002fd2000f8ec0ff */
[----:B------:R-:W1:Y:S02]  /*0bd0*/  LDS R7, [UR4] ;  /* 0x00000004ff077984 */ /* 0x000e640008000800 */
[----:B-1----:R-:W-:Y:S01]  /*0be0*/  FADD R6, R6, R7 ;  /* 0x0000000706067221 */ /* 0x002fe20000000000 */
[----:B------:R-:W-:-:S05]  /*0bf0*/  HFMA2 R7, -RZ, RZ, 0, 1.1920928955078125e-07 ;  /* 0x00000002ff077431 */ /* 0x000fca00000001ff */
[----:B------:R1:W-:Y:S01]  /*0c00*/  STG.E.64.STRONG.SYS desc[UR8][R2.64], R6 ;  /* 0x0000000602007986 */ /* 0x0003e2000c115b08 */
[----:B------:R-:W-:Y:S06]  /*0c10*/  MEMBAR.SC.GPU ;  /* 0x0000000000007992 */ /* 0x000fec0000002000 */
[----:B------:R-:W-:-:S00]  /*0c20*/  ERRBAR ;  /* 0x00000000000079ab */ /* 0x000fc00000000000 */
[----:B------:R-:W-:Y:S06]  /*0c30*/  CGAERRBAR ;  /* 0x00000000000075ab */ /* 0x000fec0000000000 */
[----:B------:R-:W-:Y:S01]  /*0c40*/  CCTL.IVALL ;  /* 0x00000000ff00798f */ /* 0x000fe20002000000 */
.L_x_20:
[----:B------:R-:W-:Y:S05]  /*0c50*/  BSYNC.RECONVERGENT B0 ;  /* 0x0000000000007941 */ /* 0x000fea0003800200 */
.L_x_7:
[----:B------:R-:W2:Y:S01]  /*0c60*/  LDCU UR4, c[0x0][0x398] ;  /* 0x00007300ff0477ac */ /* 0x000ea20008000800 */
[----:B------:R-:W-:Y:S01]  /*0c70*/  BAR.SYNC.DEFER_BLOCKING 0x0 ;  /* 0x0000000000007b1d */ /* 0x000fe20000010000 */
[----:B--2---:R-:W-:-:S13]  /*0c80*/  ISETP.GE.U32.AND P0, PT, R8, UR4, PT ;  /* 0x0000000408007c0c */ /* 0x004fda000bf06070 */
[----:B------:R-:W-:Y:S05]  /*0c90*/  @P0 EXIT ;  /* 0x000000000000094d */ /* 0x000fea0003800000 */
[----:B------:R-:W2:Y:S01]  /*0ca0*/  S2UR UR5, SR_CgaCtaId ;  /* 0x00000000000579c3 */ /* 0x000ea20000008800 */
[----:B------:R-:W-:-:S07]  /*0cb0*/  UMOV UR4, 0x400 ;  /* 0x0000040000047882 */ /* 0x000fce0000000000 */
[----:B-1----:R-:W0:Y:S01]  /*0cc0*/  LDC.64 R2, c[0x0][0x388] ;  /* 0x0000e200ff027b82 */ /* 0x002e220000000a00 */
[----:B--2---:R-:W-:Y:S01]  /*0cd0*/  ULEA UR4, UR5, UR4, 0x18 ;  /* 0x0000000405047291 */ /* 0x004fe2000f8ec0ff */
[----:B0-----:R-:W-:-:S08]  /*0ce0*/  IMAD.WIDE.U32 R8, R8, 0x10, R2 ;  /* 0x0000001008087825 */ /* 0x001fd000078e0002 */
[----:B------:R-:W0:Y:S02]  /*0cf0*/  LDS R0, [UR4] ;  /* 0x00000004ff007984 */ /* 0x000e240008000800 */
[--C-:B0-----:R-:W-:Y:S01]  /*0d00*/  FADD R4, R12, R0.reuse ;  /* 0x000000000c047221 */ /* 0x101fe20000000000 */
[--C-:B------:R-:W-:Y:S01]  /*0d10*/  FADD R5, R11, R0.reuse ;  /* 0x000000000b057221 */ /* 0x100fe20000000000 */
[--C-:B------:R-:W-:Y:S01]  /*0d20*/  FADD R6, R10, R0.reuse ;  /* 0x000000000a067221 */ /* 0x100fe20000000000 */
[----:B------:R-:W-:-:S05]  /*0d30*/  FADD R7, R13, R0 ;  /* 0x000000000d077221 */ /* 0x000fca0000000000 */
[----:B------:R-:W-:Y:S01]  /*0d40*/  STG.E.128 desc[UR8][R8.64], R4 ;  /* 0x0000000408007986 */ /* 0x000fe2000c101d08 */
[----:B------:R-:W-:Y:S05]  /*0d50*/  EXIT ;  /* 0x000000000000794d */ /* 0x000fea0003800000 */
.L_x_4:
[----:B-1----:R-:W-:Y:S01]  /*0d60*/  IMAD.MOV.U32 R19, RZ, RZ, R15 ;  /* 0x000000ffff137224 */ /* 0x002fe200078e000f */
[----:B------:R-:W-:Y:S01]  /*0d70*/  MOV R21, RZ ;  /* 0x000000ff00157202 */ /* 0x000fe20000000f00 */
[----:B------:R-:W-:Y:S02]  /*0d80*/  IMAD.MOV.U32 R14, RZ, RZ, 0x1 ;  /* 0x00000001ff0e7424 */ /* 0x000fe400078e00ff */
[----:B------:R-:W-:-:S07]  /*0d90*/  IMAD.MOV.U32 R16, RZ, RZ, -0x1 ;  /* 0xffffffffff107424 */ /* 0x000fce00078e00ff */
[----:B0-----:R-:W-:Y:S05]  /*0da0*/  WARPSYNC.COLLECTIVE R16, `(.L_x_21) ;  /* 0x0000000010087348 */ /* 0x001fea0003c00000 */
[----:B------:R1:W2:Y:S02]  /*0db0*/  SHFL.UP P4, R12, R19, R14, R21 ;  /* 0x0400000e130c7389 */ /* 0x0002a40000080015 */
[----:B012---:R-:W-:Y:S05]  /*0dc0*/  ENDCOLLECTIVE ;  /* 0x000000000000791b */ /* 0x007fea0003800000 */
.L_x_21:
[----:B------:R-:W-:Y:S02]  /*0dd0*/  HFMA2 R14, -RZ, RZ, 0, 1.1920928955078125e-07 ;  /* 0x00000002ff0e7431 */ /* 0x000fe400000001ff */
[----:B------:R-:W-:Y:S01]  /*0de0*/  @P3 FADD R15, R12, R15 ;  /* 0x0000000f0c0f3221 */ /* 0x000fe20000000000 */
[----:B------:R-:W-:-:S03]  /*0df0*/  ISETP.GE.U32.AND P3, PT, R7, 0x2, PT ;  /* 0x000000020700780c */ /* 0x000fc60003f66070 */
[----:B------:R-:W-:-:S10]  /*0e00*/  IMAD.MOV.U32 R19, RZ, RZ, R15 ;  /* 0x000000ffff137224 */ /* 0x000fd400078e000f */
[----:B------:R-:W-:Y:S05]  /*0e10*/  WARPSYNC.COLLECTIVE R16, `(.L_x_22) ;  /* 0x0000000010087348 */ /* 0x000fea0003c00000 */
[----:B------:R0:W1:Y:S02]  /*0e20*/  SHFL.UP P4, R12, R19, R14, R21 ;  /* 0x0400000e130c7389 */ /* 0x0000640000080015 */
[----:B01----:R-:W-:Y:S05]  /*0e30*/  ENDCOLLECTIVE ;  /* 0x000000000000791b */ /* 0x003fea0003800000 */
.L_x_22:
[----:B------:R-:W-:Y:S02]  /*0e40*/  IMAD.MOV.U32 R14, RZ, RZ, 0x4 ;  /* 0x00000004ff0e7424 */ /* 0x000fe400078e00ff */
[----:B------:R-:W-:Y:S01]  /*0e50*/  @P3 FADD R15, R15, R12 ;  /* 0x0000000c0f0f3221 */ /* 0x000fe20000000000 */
[----:B------:R-:W-:-:S03]  /*0e60*/  ISETP.GE.U32.AND P3, PT, R7, 0x4, PT ;  /* 0x000000040700780c */ /* 0x000fc60003f66070 */
[----:B------:R-:W-:-:S10]  /*0e70*/  IMAD.MOV.U32 R19, RZ, RZ, R15 ;  /* 0x000000ffff137224 */ /* 0x000fd400078e000f */
[----:B------:R-:W-:Y:S05]  /*0e80*/  WARPSYNC.COLLECTIVE R16, `(.L_x_23) ;  /* 0x0000000010087348 */ /* 0x000fea0003c00000 */
[----:B------:R0:W1:Y:S02]  /*0e90*/  SHFL.UP P4, R12, R19, R14, R21 ;  /* 0x0400000e130c7389 */ /* 0x0000640000080015 */
[----:B01----:R-:W-:Y:S05]  /*0ea0*/  ENDCOLLECTIVE ;  /* 0x000000000000791b */ /* 0x003fea0003800000 */
.L_x_23:
[----:B------:R-:W-:Y:S02]  /*0eb0*/  IMAD.MOV.U32 R14, RZ, RZ, 0x8 ;  /* 0x00000008ff0e7424 */ /* 0x000fe400078e00ff */
[----:B------:R-:W-:-:S05]  /*0ec0*/  @P3 FADD R15, R15, R12 ;  /* 0x0000000c0f0f3221 */ /* 0x000fca0000000000 */
[----:B------:R-:W-:-:S07]  /*0ed0*/  MOV R19, R15 ;  /* 0x0000000f00137202 */ /* 0x000fce0000000f00 */
[----:B------:R-:W-:Y:S05]  /*0ee0*/  WARPSYNC.COLLECTIVE R16, `(.L_x_24) ;  /* 0x0000000010087348 */ /* 0x000fea0003c00000 */
[----:B------:R0:W1:Y:S02]  /*0ef0*/  SHFL.UP P4, R12, R19, R14, R21 ;  /* 0x0400000e130c7389 */ /* 0x0000640000080015 */
[----:B01----:R-:W-:Y:S05]  /*0f00*/  ENDCOLLECTIVE ;  /* 0x000000000000791b */ /* 0x003fea0003800000 */
.L_x_24:
[----:B------:R-:W-:Y:S05]  /*0f10*/  BRA `(.L_x_25) ;  /* 0xfffffff400887947 */ /* 0x000fea000383ffff */
.L_x_11:
[----:B------:R-:W-:Y:S01]  /*0f20*/  BSSY B0, `(.L_x_26) ;  /* 0x0000005000007945 */ /* 0x000fe20003800000 */
[----:B------:R-:W-:-:S07]  /*0f30*/  IMAD.MOV.U32 R16, RZ, RZ, -0x1 ;  /* 0xffffffffff107424 */ /* 0x000fce00078e00ff */
[----:B0-----:R-:W-:Y:S05]  /*0f40*/  WARPSYNC.COLLECTIVE R16, `(.L_x_27) ;  /* 0x0000000010087348 */ /* 0x001fea0003c00000 */
[----:B------:R-:W-:Y:S01]  /*0f50*/  VOTE.ANY R16, PT, P0 ;  /* 0x0000000000107806 */ /* 0x000fe200000e0100 */
[----:B0-----:R-:W-:Y:S06]  /*0f60*/  ENDCOLLECTIVE ;  /* 0x000000000000791b */ /* 0x001fec0003800000 */
.L_x_27:
[----:B------:R-:W-:Y:S05]  /*0f70*/  BSYNC B0 ;  /* 0x0000000000007941 */ /* 0x000fea0003800000 */
.L_x_26:
[----:B------:R-:W-:Y:S05]  /*0f80*/  BRA `(.L_x_28) ;  /* 0xfffffff800347947 */ /* 0x000fea000383ffff */
.L_x_13:
[----:B------:R-:W-:Y:S01]  /*0f90*/  BSSY B0, `(.L_x_29) ;  /* 0x0000006000007945 */ /* 0x000fe20003800000 */
[----:B------:R-:W-:Y:S02]  /*0fa0*/  PLOP3.LUT P0, PT, P0, PT, PT, 0x8, 0x80 ;  /* 0x000000000080781c */ /* 0x000fe4000070e170 */
[----:B------:R-:W-:-:S11]  /*0fb0*/  MOV R16, 0xffffffff ;  /* 0xffffffff00107802 */ /* 0x000fd60000000f00 */
[----:B0-----:R-:W-:Y:S05]  /*0fc0*/  WARPSYNC.COLLECTIVE R16, `(.L_x_30) ;  /* 0x0000000010087348 */ /* 0x001fea0003c00000 */
[----:B------:R-:W-:Y:S01]  /*0fd0*/  VOTE.ANY R16, PT, P0 ;  /* 0x0000000000107806 */ /* 0x000fe200000e0100 */
[----:B0-----:R-:W-:Y:S06]  /*0fe0*/  ENDCOLLECTIVE ;  /* 0x000000000000791b */ /* 0x001fec0003800000 */
.L_x_30:
[----:B------:R-:W-:Y:S05]  /*0ff0*/  BSYNC B0 ;  /* 0x0000000000007941 */ /* 0x000fea0003800000 */
.L_x_29:
[----:B------:R-:W-:Y:S05]  /*1000*/  BRA `(.L_x_31) ;  /* 0xfffffff8002c7947 */ /* 0x000fea000383ffff */
.L_x_16:
[----:B------:R-:W-:Y:S01]  /*1010*/  HFMA2 R23, -RZ, RZ, 0, 1.847743988037109375e-06 ;  /* 0x0000001fff177431 */ /* 0x000fe200000001ff */
[----:B------:R-:W-:Y:S01]  /*1020*/  BSSY B0, `(.L_x_32) ;  /* 0x0000007000007945 */ /* 0x000fe20003800000 */
[----:B------:R-:W-:Y:S02]  /*1030*/  IMAD.MOV.U32 R15, RZ, RZ, R14 ;  /* 0x000000ffff0f7224 */ /* 0x000fe400078e000e */
[----:B------:R-:W-:Y:S02]  /*1040*/  IMAD.MOV.U32 R22, RZ, RZ, 0x10 ;  /* 0x00000010ff167424 */ /* 0x000fe400078e00ff */
[----:B------:R-:W-:-:S07]  /*1050*/  IMAD.MOV.U32 R16, RZ, RZ, -0x1 ;  /* 0xffffffffff107424 */ /* 0x000fce00078e00ff */
[----:B0-----:R-:W-:Y:S05]  /*1060*/  WARPSYNC.COLLECTIVE R16, `(.L_x_33) ;  /* 0x0000000010087348 */ /* 0x001fea0003c00000 */
[----:B------:R1:W2:Y:S02]  /*1070*/  SHFL.DOWN P0, R21, R15, R22, R23 ;  /* 0x080000160f157389 */ /* 0x0002a40000000017 */
[----:B012---:R-:W-:Y:S05]  /*1080*/  ENDCOLLECTIVE ;  /* 0x000000000000791b */ /* 0x007fea0003800000 */
.L_x_33:
[----:B------:R-:W-:Y:S05]  /*1090*/  BSYNC B0 ;  /* 0x0000000000007941 */ /* 0x000fea0003800000 */
.L_x_32:
[----:B------:R-:W-:Y:S01]  /*10a0*/  IMAD.MOV.U32 R15, RZ, RZ, R21 ;  /* 0x000000ffff0f7224 */ /* 0x000fe200078e0015 */
[----:B------:R-:W-:Y:S01]  /*10b0*/  MOV R22, 0x8 ;  /* 0x0000000800167802 */ /* 0x000fe20000000f00 */
[----:B------:R-:W-:Y:S02]  /*10c0*/  IMAD.MOV.U32 R23, RZ, RZ, 0x1f ;  /* 0x0000001fff177424 */ /* 0x000fe400078e00ff */
[----:B------:R-:W-:Y:S01]  /*10d0*/  FADD R15, R15, R14 ;  /* 0x0000000e0f0f7221 */ /* 0x000fe20000000000 */
[----:B------:R-:W-:-:S07]  /*10e0*/  IMAD.MOV.U32 R16, RZ, RZ, -0x1 ;  /* 0xffffffffff107424 */ /* 0x000fce00078e00ff */
[----:B------:R-:W-:Y:S05]  /*10f0*/  WARPSYNC.COLLECTIVE R16, `(.L_x_34) ;  /* 0x0000000010087348 */ /* 0x000fea0003c00000 */
[----:B------:R0:W1:Y:S02]  /*1100*/  SHFL.DOWN P0, R21, R15, R22, R23 ;  /* 0x080000160f157389 */ /* 0x0000640000000017 */
[----:B01----:R-:W-:Y:S05]  /*1110*/  ENDCOLLECTIVE ;  /* 0x000000000000791b */ /* 0x003fea0003800000 */
.L_x_34:
[----:B------:R-:W-:Y:S01]  /*1120*/  IMAD.MOV.U32 R22, RZ, RZ, 0x4 ;  /* 0x00000004ff167424 */ /* 0x000fe200078e00ff */
[----:B------:R-:W-:-:S05]  /*1130*/  MOV R18, R21 ;  /* 0x0000001500127202 */ /* 0x000fca0000000f00 */
[----:B------:R-:W-:-:S04]  /*1140*/  FADD R18, R15, R18 ;  /* 0x000000120f127221 */ /* 0x000fc80000000000 */
[----:B------:R-:W-:-:S07]  /*1150*/  IMAD.MOV.U32 R15, RZ, RZ, R18 ;  /* 0x000000ffff0f7224 */ /* 0x000fce00078e0012 */
[----:B------:R-:W-:Y:S05]  /*1160*/  WARPSYNC.COLLECTIVE R16, `(.L_x_35) ;  /* 0x0000000010087348 */ /* 0x000fea0003c00000 */
[----:B------:R0:W1:Y:S02]  /*1170*/  SHFL.DOWN P0, R21, R15, R22, R23 ;  /* 0x080000160f157389 */ /* 0x0000640000000017 */
[----:B01----:R-:W-:Y:S05]  /*1180*/  ENDCOLLECTIVE ;  /* 0x000000000000791b */ /* 0x003fea0003800000 */
.L_x_35:
[----:B------:R-:W-:Y:S01]  /*1190*/  IMAD.MOV.U32 R22, RZ, RZ, 0x2 ;  /* 0x00000002ff167424 */ /* 0x000fe200078e00ff */
[----:B------:R-:W-:-:S05]  /*11a0*/  MOV R19, R21 ;  /* 0x0000001500137202 */ /* 0x000fca0000000f00 */
[----:B------:R-:W-:-:S04]  /*11b0*/  FADD R19, R18, R19 ;  /* 0x0000001312137221 */ /* 0x000fc80000000000 */
[----:B------:R-:W-:-:S07]  /*11c0*/  IMAD.MOV.U32 R15, RZ, RZ, R19 ;  /* 0x000000ffff0f7224 */ /* 0x000fce00078e0013 */
[----:B------:R-:W-:Y:S05]  /*11d0*/  WARPSYNC.COLLECTIVE R16, `(.L_x_36) ;  /* 0x0000000010087348 */ /* 0x000fea0003c00000 */
[----:B------:R0:W1:Y:S02]  /*11e0*/  SHFL.DOWN P0, R21, R15, R22, R23 ;  /* 0x080000160f157389 */ /* 0x0000640000000017 */
[----:B01----:R-:W-:Y:S05]  /*11f0*/  ENDCOLLECTIVE ;  /* 0x000000000000791b */ /* 0x003fea0003800000 */
.L_x_36:
[----:B------:R-:W-:Y:S01]  /*1200*/  HFMA2 R22, -RZ, RZ, 0, 5.9604644775390625e-08 ;  /* 0x00000001ff167431 */ /* 0x000fe200000001ff */
[----:B------:R-:W-:-:S05]  /*1210*/  MOV R20, R21 ;  /* 0x0000001500147202 */ /* 0x000fca0000000f00 */
[----:B------:R-:W-:-:S04]  /*1220*/  FADD R20, R19, R20 ;  /* 0x0000001413147221 */ /* 0x000fc80000000000 */
[----:B------:R-:W-:-:S07]  /*1230*/  IMAD.MOV.U32 R15, RZ, RZ, R20 ;  /* 0x000000ffff0f7224 */ /* 0x000fce00078e0014 */
[----:B------:R-:W-:Y:S05]  /*1240*/  WARPSYNC.COLLECTIVE R16, `(.L_x_37) ;  /* 0x0000000010087348 */ /* 0x000fea0003c00000 */
[----:B------:R0:W1:Y:S02]  /*1250*/  SHFL.DOWN P0, R21, R15, R22, R23 ;  /* 0x080000160f157389 */ /* 0x0000640000000017 */
[----:B01----:R-:W-:Y:S05]  /*1260*/  ENDCOLLECTIVE ;  /* 0x000000000000791b */ /* 0x003fea0003800000 */
.L_x_37:
[----:B------:R-:W-:Y:S05]  /*1270*/  BRA `(.L_x_38) ;  /* 0xfffffff400e07947 */ /* 0x000fea000383ffff */
.L_x_39:
[----:B------:R-:W-:-:S00]  /*1280*/  BRA `(.L_x_39) ;  /* 0xfffffffc00fc7947 */ /* 0x000fc0000383ffff */
[----:B------:R-:W-:-:S00]  /*1290*/  NOP ;  /* 0x0000000000007918 */ /* 0x000fc00000000000 */
        /* <DEDUP_REMOVED lines=14> */
.L_x_40:


//--------------------- .nv.shared.single_pass_scan_4x --------------------------
	.section	.nv.shared.single_pass_scan_4x,"aw",@nobits
	.sectionflags	@""
	.align	4
.nv.shared.single_pass_scan_4x:
	.zero		1156


//--------------------- .nv.shared.reserved.0     --------------------------
	.section	.nv.shared.reserved.0,"aw",@nobits
	.weak		__nv_reservedSMEM_offset_0_alias
	.size		__nv_reservedSMEM_offset_0_alias, 0, 64
	.other		__nv_reservedSMEM_offset_0_alias,@"STO_CUDA_RESERVED_SHARED STV_DEFAULT"
__nv_reservedSMEM_offset_0_alias:
	.zero		0
	.zero		64


//--------------------- .nv.constant0.single_pass_scan_4x --------------------------
	.section	.nv.constant0.single_pass_scan_4x,"a",@progbits
	.sectionflags	@""
	.align	4
.nv.constant0.single_pass_scan_4x:
	.zero		924


//--------------------- SYMBOLS --------------------------

	.type		.nv.reservedSmem.offset0,@object
	.size		.nv.reservedSmem.offset0,0x4
	.type		.nv.reservedSmem.cap,@object
	.size		.nv.reservedSmem.cap,0x4
